//
// Generated by NVIDIA NVVM Compiler
//
// Compiler Build ID: CL-36424714
// Cuda compilation tools, release 13.0, V13.0.88
// Based on NVVM 20.0.0
//

.version 9.0
.target sm_100
.address_size 64

	// .globl	_Z9cudaClockPfPdS_S0_S_S0_i
.global .align 4 .b8 globalMemoryThread[32];
// _ZZ9cudaClockPfPdS_S0_S_S0_iE18sharedMemoryThread has been demoted

.visible .entry _Z9cudaClockPfPdS_S0_S_S0_i(
	.param .u64 .ptr .align 1 _Z9cudaClockPfPdS_S0_S_S0_i_param_0,
	.param .u64 .ptr .align 1 _Z9cudaClockPfPdS_S0_S_S0_i_param_1,
	.param .u64 .ptr .align 1 _Z9cudaClockPfPdS_S0_S_S0_i_param_2,
	.param .u64 .ptr .align 1 _Z9cudaClockPfPdS_S0_S_S0_i_param_3,
	.param .u64 .ptr .align 1 _Z9cudaClockPfPdS_S0_S_S0_i_param_4,
	.param .u64 .ptr .align 1 _Z9cudaClockPfPdS_S0_S_S0_i_param_5,
	.param .u32 _Z9cudaClockPfPdS_S0_S_S0_i_param_6
)
{
	.reg .pred 	%p<2>;
	.reg .b32 	%r<9>;
	.reg .b32 	%f<13>;
	.reg .b64 	%rd<43>;
	.reg .b64 	%fd<4>;
	// demoted variable
	.shared .align 4 .b8 _ZZ9cudaClockPfPdS_S0_S_S0_iE18sharedMemoryThread[32];
	ld.param.u64 	%rd2, [_Z9cudaClockPfPdS_S0_S_S0_i_param_1];
	ld.param.u64 	%rd3, [_Z9cudaClockPfPdS_S0_S_S0_i_param_2];
	ld.param.u64 	%rd4, [_Z9cudaClockPfPdS_S0_S_S0_i_param_3];
	ld.param.u64 	%rd5, [_Z9cudaClockPfPdS_S0_S_S0_i_param_4];
	ld.param.u64 	%rd6, [_Z9cudaClockPfPdS_S0_S_S0_i_param_5];
	ld.param.u32 	%r3, [_Z9cudaClockPfPdS_S0_S_S0_i_param_6];
	mov.u32 	%r4, %ctaid.x;
	mov.u32 	%r5, %ntid.x;
	mov.u32 	%r1, %tid.x;
	mad.lo.s32 	%r2, %r4, %r5, %r1;
	setp.ge.s32 	%p1, %r2, %r3;
	@%p1 bra 	$L__BB0_2;
	ld.param.u64 	%rd42, [_Z9cudaClockPfPdS_S0_S_S0_i_param_0];
	cvta.to.global.u64 	%rd19, %rd42;
	cvta.to.global.u64 	%rd20, %rd2;
	cvta.to.global.u64 	%rd21, %rd3;
	cvta.to.global.u64 	%rd22, %rd4;
	cvta.to.global.u64 	%rd23, %rd5;
	cvta.to.global.u64 	%rd24, %rd6;
	cvt.rn.f32.u32 	%f1, %r1;
	shl.b32 	%r6, %r1, 2;
	mov.u32 	%r7, _ZZ9cudaClockPfPdS_S0_S_S0_iE18sharedMemoryThread;
	add.s32 	%r8, %r7, %r6;
	st.shared.f32 	[%r8], %f1;
	mul.wide.u32 	%rd25, %r1, 4;
	mov.u64 	%rd26, globalMemoryThread;
	add.s64 	%rd27, %rd26, %rd25;
	st.global.f32 	[%rd27], %f1;
	// begin inline asm
	mov.u64 	%rd7, %clock64;
	// end inline asm
	// begin inline asm
	mov.u64 	%rd8, %clock64;
	// end inline asm
	sub.s64 	%rd28, %rd8, %rd7;
	cvt.rn.f32.s64 	%f2, %rd28;
	mul.wide.s32 	%rd29, %r2, 4;
	add.s64 	%rd30, %rd19, %rd29;
	st.global.f32 	[%rd30], %f2;
	// begin inline asm
	mov.u64 	%rd9, %clock64;
	// end inline asm
	// begin inline asm
	mov.u64 	%rd10, %clock64;
	// end inline asm
	sub.s64 	%rd31, %rd10, %rd9;
	cvt.rn.f64.s64 	%fd1, %rd31;
	mul.wide.s32 	%rd32, %r2, 8;
	add.s64 	%rd33, %rd20, %rd32;
	st.global.f64 	[%rd33], %fd1;
	// begin inline asm
	mov.u64 	%rd11, %clock64;
	// end inline asm
	ld.shared.f32 	%f3, [%r8];
	add.f32 	%f4, %f3, 0f3F800000;
	st.shared.f32 	[%r8], %f4;
	// begin inline asm
	mov.u64 	%rd12, %clock64;
	// end inline asm
	sub.s64 	%rd34, %rd12, %rd11;
	cvt.rn.f32.s64 	%f5, %rd34;
	add.s64 	%rd35, %rd21, %rd29;
	st.global.f32 	[%rd35], %f5;
	// begin inline asm
	mov.u64 	%rd13, %clock64;
	// end inline asm
	ld.shared.f32 	%f6, [%r8];
	add.f32 	%f7, %f6, 0f3F800000;
	st.shared.f32 	[%r8], %f7;
	// begin inline asm
	mov.u64 	%rd14, %clock64;
	// end inline asm
	sub.s64 	%rd36, %rd14, %rd13;
	cvt.rn.f64.s64 	%fd2, %rd36;
	add.s64 	%rd37, %rd22, %rd32;
	st.global.f64 	[%rd37], %fd2;
	// begin inline asm
	mov.u64 	%rd15, %clock64;
	// end inline asm
	ld.global.f32 	%f8, [%rd27];
	add.f32 	%f9, %f8, 0f3F800000;
	st.global.f32 	[%rd27], %f9;
	// begin inline asm
	mov.u64 	%rd16, %clock64;
	// end inline asm
	sub.s64 	%rd38, %rd16, %rd15;
	cvt.rn.f32.s64 	%f10, %rd38;
	add.s64 	%rd39, %rd23, %rd29;
	st.global.f32 	[%rd39], %f10;
	// begin inline asm
	mov.u64 	%rd17, %clock64;
	// end inline asm
	ld.global.f32 	%f11, [%rd27];
	add.f32 	%f12, %f11, 0f3F800000;
	st.global.f32 	[%rd27], %f12;
	// begin inline asm
	mov.u64 	%rd18, %clock64;
	// end inline asm
	sub.s64 	%rd40, %rd18, %rd17;
	cvt.rn.f64.s64 	%fd3, %rd40;
	add.s64 	%rd41, %rd24, %rd32;
	st.global.f64 	[%rd41], %fd3;
$L__BB0_2:
	ret;

}


// ===== COMPILED SASS (sm_100) =====

	.target	sm_100

	.elftype	@"ET_EXEC"


//--------------------- .note.nv.tkinfo           --------------------------
	.section	.note.nv.tkinfo,"",@"SHT_NOTE"
	.sectionflags	@"SHF_NOTE_NV_TKINFO"
	.tkinfo
        /*0018*/ 	.word	0x00000002
        /*0030*/ 	.string	""
        /*0030*/ 	.string	"ptxas"
        /*0030*/ 	.string	"Cuda compilation tools, release 13.0, V13.0.88"
        /*0030*/ 	.string	"Build cuda_13.0.r13.0/compiler.36424714_0"
        /*0030*/ 	.string	"-arch sm_100 -m 64 "



//--------------------- .note.nv.cuinfo           --------------------------
	.section	.note.nv.cuinfo,"",@"SHT_NOTE"
	.sectionflags	@"SHF_NOTE_NV_CUINFO"
        /*0018*/ 	.short	0x0002
        /*001a*/ 	.short	0x0064
        /*001c*/ 	.short	0x0082
	.zero		2


//--------------------- .nv.info                  --------------------------
	.section	.nv.info,"",@"SHT_CUDA_INFO"
	.align	4


	//----- nvinfo : EIATTR_REGCOUNT
	.align		4
        /*0000*/ 	.byte	0x04, 0x2f
        /*0002*/ 	.short	(.L_2 - .L_1)
	.align		4
.L_1:
        /*0004*/ 	.word	index@(_Z9cudaClockPfPdS_S0_S_S0_i)
        /*0008*/ 	.word	0x0000000e


	//----- nvinfo : EIATTR_FRAME_SIZE
	.align		4
.L_2:
        /*000c*/ 	.byte	0x04, 0x11
        /*000e*/ 	.short	(.L_4 - .L_3)
	.align		4
.L_3:
        /*0010*/ 	.word	index@(_Z9cudaClockPfPdS_S0_S_S0_i)
        /*0014*/ 	.word	0x00000000


	//----- nvinfo : EIATTR_MIN_STACK_SIZE
	.align		4
.L_4:
        /*0018*/ 	.byte	0x04, 0x12
        /*001a*/ 	.short	(.L_6 - .L_5)
	.align		4
.L_5:
        /*001c*/ 	.word	index@(_Z9cudaClockPfPdS_S0_S_S0_i)
        /*0020*/ 	.word	0x00000000
.L_6:


//--------------------- .nv.compat                --------------------------
	.section	.nv.compat,"",@"SHT_CUDA_COMPAT_INFO"
	.align	4
        /*0000*/ 	.byte	0x02, 0x09, 0x00, 0x00, 0x02, 0x02, 0x01, 0x00, 0x02, 0x05, 0x05, 0x00, 0x03, 0x07, 0x01, 0x01
        /*0010*/ 	.byte	0x02, 0x03, 0x00, 0x00, 0x02, 0x06, 0x01, 0x00, 0x04, 0x0b, 0x08, 0x00, 0x09, 0x00, 0x00, 0x00
        /*0020*/ 	.byte	0x00, 0x00, 0x00, 0x00


//--------------------- .nv.info._Z9cudaClockPfPdS_S0_S_S0_i --------------------------
	.section	.nv.info._Z9cudaClockPfPdS_S0_S_S0_i,"",@"SHT_CUDA_INFO"
	.sectionflags	@""
	.align	4


	//----- nvinfo : EIATTR_CUDA_API_VERSION
	.align		4
        /*0000*/ 	.byte	0x04, 0x37
        /*0002*/ 	.short	(.L_8 - .L_7)
.L_7:
        /*0004*/ 	.word	0x00000082


	//----- nvinfo : EIATTR_KPARAM_INFO
	.align		4
.L_8:
        /*0008*/ 	.byte	0x04, 0x17
        /*000a*/ 	.short	(.L_10 - .L_9)
.L_9:
        /*000c*/ 	.word	0x00000000
        /*0010*/ 	.short	0x0006
        /*0012*/ 	.short	0x0030
        /*0014*/ 	.byte	0x00, 0xf0, 0x11, 0x00


	//----- nvinfo : EIATTR_KPARAM_INFO
	.align		4
.L_10:
        /*0018*/ 	.byte	0x04, 0x17
        /*001a*/ 	.short	(.L_12 - .L_11)
.L_11:
        /*001c*/ 	.word	0x00000000
        /*0020*/ 	.short	0x0005
        /*0022*/ 	.short	0x0028
        /*0024*/ 	.byte	0x00, 0xf5, 0x21, 0x00


	//----- nvinfo : EIATTR_KPARAM_INFO
	.align		4
.L_12:
        /*0028*/ 	.byte	0x04, 0x17
        /*002a*/ 	.short	(.L_14 - .L_13)
.L_13:
        /*002c*/ 	.word	0x00000000
        /*0030*/ 	.short	0x0004
        /*0032*/ 	.short	0x0020
        /*0034*/ 	.byte	0x00, 0xf5, 0x21, 0x00


	//----- nvinfo : EIATTR_KPARAM_INFO
	.align		4
.L_14:
        /*0038*/ 	.byte	0x04, 0x17
        /*003a*/ 	.short	(.L_16 - .L_15)
.L_15:
        /*003c*/ 	.word	0x00000000
        /*0040*/ 	.short	0x0003
        /*0042*/ 	.short	0x0018
        /*0044*/ 	.byte	0x00, 0xf5, 0x21, 0x00


	//----- nvinfo : EIATTR_KPARAM_INFO
	.align		4
.L_16:
        /*0048*/ 	.byte	0x04, 0x17
        /*004a*/ 	.short	(.L_18 - .L_17)
.L_17:
        /*004c*/ 	.word	0x00000000
        /*0050*/ 	.short	0x0002
        /*0052*/ 	.short	0x0010
        /*0054*/ 	.byte	0x00, 0xf5, 0x21, 0x00


	//----- nvinfo : EIATTR_KPARAM_INFO
	.align		4
.L_18:
        /*0058*/ 	.byte	0x04, 0x17
        /*005a*/ 	.short	(.L_20 - .L_19)
.L_19:
        /*005c*/ 	.word	0x00000000
        /*0060*/ 	.short	0x0001
        /*0062*/ 	.short	0x0008
        /*0064*/ 	.byte	0x00, 0xf5, 0x21, 0x00


	//----- nvinfo : EIATTR_KPARAM_INFO
	.align		4
.L_20:
        /*0068*/ 	.byte	0x04, 0x17
        /*006a*/ 	.short	(.L_22 - .L_21)
.L_21:
        /*006c*/ 	.word	0x00000000
        /*0070*/ 	.short	0x0000
        /*0072*/ 	.short	0x0000
        /*0074*/ 	.byte	0x00, 0xf5, 0x21, 0x00


	//----- nvinfo : EIATTR_SPARSE_MMA_MASK
	.align		4
.L_22:
        /*0078*/ 	.byte	0x03, 0x50
        /*007a*/ 	.short	0x0000


	//----- nvinfo : EIATTR_MAXREG_COUNT
	.align		4
        /*007c*/ 	.byte	0x03, 0x1b
        /*007e*/ 	.short	0x00ff


	//----- nvinfo : EIATTR_MERCURY_ISA_VERSION
	.align		4
        /*0080*/ 	.byte	0x03, 0x5f
        /*0082*/ 	.short	0x0101


	//----- nvinfo : EIATTR_VRC_CTA_INIT_COUNT
	.align		4
        /*0084*/ 	.byte	0x02, 0x4a
	.zero		1
	.zero		1


	//----- nvinfo : EIATTR_EXIT_INSTR_OFFSETS
	.align		4
        /*0088*/ 	.byte	0x04, 0x1c
        /*008a*/ 	.short	(.L_24 - .L_23)


	//   ....[0]....
.L_23:
        /*008c*/ 	.word	0x00000070


	//   ....[1]....
        /*0090*/ 	.word	0x000004a0


	//----- nvinfo : EIATTR_CBANK_PARAM_SIZE
	.align		4
.L_24:
        /*0094*/ 	.byte	0x03, 0x19
        /*0096*/ 	.short	0x0034


	//----- nvinfo : EIATTR_PARAM_CBANK
	.align		4
        /*0098*/ 	.byte	0x04, 0x0a
        /*009a*/ 	.short	(.L_26 - .L_25)
	.align		4
.L_25:
        /*009c*/ 	.word	index@(.nv.constant0._Z9cudaClockPfPdS_S0_S_S0_i)
        /*00a0*/ 	.short	0x0380
        /*00a2*/ 	.short	0x0034


	//----- nvinfo : EIATTR_SW_WAR
	.align		4
.L_26:
        /*00a4*/ 	.byte	0x04, 0x36
        /*00a6*/ 	.short	(.L_28 - .L_27)
.L_27:
        /*00a8*/ 	.word	0x00000008
.L_28:


//--------------------- .nv.callgraph             --------------------------
	.section	.nv.callgraph,"",@"SHT_CUDA_CALLGRAPH"
	.align	4
	.sectionentsize	8
	.align		4
        /*0000*/ 	.word	0x00000000
	.align		4
        /*0004*/ 	.word	0xffffffff
	.align		4
        /*0008*/ 	.word	0x00000000
	.align		4
        /*000c*/ 	.word	0xfffffffe
	.align		4
        /*0010*/ 	.word	0x00000000
	.align		4
        /*0014*/ 	.word	0xfffffffd
	.align		4
        /*0018*/ 	.word	0x00000000
	.align		4
        /*001c*/ 	.word	0xfffffffc


//--------------------- .nv.constant4             --------------------------
	.section	.nv.constant4,"a",@progbits
	.align	8
	.align		8
.nv.constant4:
        /*0000*/ 	.dword	globalMemoryThread


//--------------------- .text._Z9cudaClockPfPdS_S0_S_S0_i --------------------------
	.section	.text._Z9cudaClockPfPdS_S0_S_S0_i,"ax",@progbits
	.align	128
        .global         _Z9cudaClockPfPdS_S0_S_S0_i
        .type           _Z9cudaClockPfPdS_S0_S_S0_i,@function
        .size           _Z9cudaClockPfPdS_S0_S_S0_i,(.L_x_1 - _Z9cudaClockPfPdS_S0_S_S0_i)
        .other          _Z9cudaClockPfPdS_S0_S_S0_i,@"STO_CUDA_ENTRY STV_DEFAULT"
_Z9cudaClockPfPdS_S0_S_S0_i:
.text._Z9cudaClockPfPdS_S0_S_S0_i:
[----:B------:R-:W-:Y:S01]  /*0000*/  LDC R1, c[0x0][0x37c] ;  /* 0x0000df00ff017b82 */ /* 0x000fe20000000800 */
[----:B------:R-:W0:Y:S07]  /*0010*/  S2R R7, SR_TID.X ;  /* 0x0000000000077919 */ /* 0x000e2e0000002100 */
[----:B------:R-:W0:Y:S01]  /*0020*/  S2UR UR4, SR_CTAID.X ;  /* 0x00000000000479c3 */ /* 0x000e220000002500 */
[----:B------:R-:W1:Y:S07]  /*0030*/  LDCU UR5, c[0x0][0x3b0] ;  /* 0x00007600ff0577ac */ /* 0x000e6e0008000800 */
[----:B------:R-:W0:Y:S02]  /*0040*/  LDC R0, c[0x0][0x360] ;  /* 0x0000d800ff007b82 */ /* 0x000e240000000800 */
[----:B0-----:R-:W-:-:S05]  /*0050*/  IMAD R0, R0, UR4, R7 ;  /* 0x0000000400007c24 */ /* 0x001fca000f8e0207 */
[----:B-1----:R-:W-:-:S13]  /*0060*/  ISETP.GE.AND P0, PT, R0, UR5, PT ;  /* 0x0000000500007c0c */ /* 0x002fda000bf06270 */
[----:B------:R-:W-:Y:S05]  /*0070*/  @P0 EXIT ;  /* 0x000000000000094d */ /* 0x000fea0003800000 */
[----:B------:R-:W0:Y:S01]  /*0080*/  LDC.64 R2, c[0x4][RZ] ;  /* 0x01000000ff027b82 */ /* 0x000e220000000a00 */
[----:B------:R-:W1:Y:S01]  /*0090*/  LDCU.64 UR6, c[0x0][0x358] ;  /* 0x00006b00ff0677ac */ /* 0x000e620008000a00 */
[----:B------:R-:W-:Y:S01]  /*00a0*/  I2FP.F32.U32 R5, R7 ;  /* 0x0000000700057245 */ /* 0x000fe20000201000 */
[----:B------:R-:W-:-:S05]  /*00b0*/  UMOV UR4, 0x400 ;  /* 0x0000040000047882 */ /* 0x000fca0000000000 */
[----:B------:R-:W2:Y:S01]  /*00c0*/  S2UR UR5, SR_CgaCtaId ;  /* 0x00000000000579c3 */ /* 0x000ea20000008800 */
[----:B0-----:R-:W-:-:S05]  /*00d0*/  IMAD.WIDE.U32 R2, R7, 0x4, R2 ;  /* 0x0000000407027825 */ /* 0x001fca00078e0002 */
[----:B-1----:R-:W-:Y:S01]  /*00e0*/  STG.E desc[UR6][R2.64], R5 ;  /* 0x0000000502007986 */ /* 0x002fe2000c101906 */
[----:B--2---:R-:W-:-:S06]  /*00f0*/  ULEA UR4, UR5, UR4, 0x18 ;  /* 0x0000000405047291 */ /* 0x004fcc000f8ec0ff */
[----:B------:R-:W-:Y:S02]  /*0100*/  LEA R4, R7, UR4, 0x2 ;  /* 0x0000000407047c11 */ /* 0x000fe4000f8e10ff */
[----:B------:R-:W-:Y:S02]  /*0110*/  CS2R R6, SR_CLOCKLO ;  /* 0x0000000000067805 */ /* 0x000fe40000015000 */
[----:B------:R-:W-:Y:S01]  /*0120*/  CS2R R8, SR_CLOCKLO ;  /* 0x0000000000087805 */ /* 0x000fe20000015000 */
[----:B------:R-:W0:Y:S05]  /*0130*/  LDC.64 R10, c[0x0][0x380] ;  /* 0x0000e000ff0a7b82 */ /* 0x000e2a0000000a00 */
[----:B------:R-:W-:-:S05]  /*0140*/  IADD3 R8, P0, PT, -R6, R8, RZ ;  /* 0x0000000806087210 */ /* 0x000fca0007f1e1ff */
[----:B------:R-:W-:-:S06]  /*0150*/  IMAD.X R9, R9, 0x1, ~R7, P0 ;  /* 0x0000000109097824 */ /* 0x000fcc00000e0e07 */
[----:B------:R-:W1:Y:S01]  /*0160*/  I2F.S64 R9, R8 ;  /* 0x0000000800097312 */ /* 0x000e620000301400 */
[----:B0-----:R-:W-:Y:S02]  /*0170*/  IMAD.WIDE R6, R0, 0x4, R10 ;  /* 0x0000000400067825 */ /* 0x001fe400078e020a */
[----:B------:R-:W0:Y:S03]  /*0180*/  LDC.64 R10, c[0x0][0x388] ;  /* 0x0000e200ff0a7b82 */ /* 0x000e260000000a00 */
[----:B-1----:R1:W-:Y:S02]  /*0190*/  STG.E desc[UR6][R6.64], R9 ;  /* 0x0000000906007986 */ /* 0x0023e4000c101906 */
[----:B-1----:R-:W-:Y:S02]  /*01a0*/  CS2R R6, SR_CLOCKLO ;  /* 0x0000000000067805 */ /* 0x002fe40000015000 */
[----:B------:R-:W-:-:S06]  /*01b0*/  CS2R R8, SR_CLOCKLO ;  /* 0x0000000000087805 */ /* 0x000fcc0000015000 */
[----:B------:R-:W-:-:S05]  /*01c0*/  IADD3 R6, P0, PT, -R6, R8, RZ ;  /* 0x0000000806067210 */ /* 0x000fca0007f1e1ff */
[----:B------:R-:W-:Y:S02]  /*01d0*/  IMAD.X R7, R9, 0x1, ~R7, P0 ;  /* 0x0000000109077824 */ /* 0x000fe400000e0e07 */
[----:B0-----:R-:W-:-:S04]  /*01e0*/  IMAD.WIDE R8, R0, 0x8, R10 ;  /* 0x0000000800087825 */ /* 0x001fc800078e020a */
[----:B------:R-:W0:Y:S02]  /*01f0*/  I2F.F64.S64 R6, R6 ;  /* 0x0000000600067312 */ /* 0x000e240000301c00 */
[----:B0-----:R0:W-:Y:S02]  /*0200*/  STG.E.64 desc[UR6][R8.64], R6 ;  /* 0x0000000608007986 */ /* 0x0011e4000c101b06 */
[----:B0-----:R-:W-:Y:S01]  /*0210*/  CS2R R6, SR_CLOCKLO ;  /* 0x0000000000067805 */ /* 0x001fe20000015000 */
[----:B------:R-:W-:Y:S01]  /*0220*/  FADD R5, R5, 1 ;  /* 0x3f80000005057421 */ /* 0x000fe20000000000 */
        /* <DEDUP_REMOVED lines=8> */
[----:B-1----:R-:W-:Y:S01]  /*02b0*/  CS2R R6, SR_CLOCKLO ;  /* 0x0000000000067805 */ /* 0x002fe20000015000 */
[----:B------:R-:W-:-:S05]  /*02c0*/  FADD R5, R5, 1 ;  /* 0x3f80000005057421 */ /* 0x000fca0000000000 */
[----:B------:R1:W-:Y:S02]  /*02d0*/  STS [R4], R5 ;  /* 0x0000000504007388 */ /* 0x0003e40000000800 */
[----:B-1----:R-:W-:-:S06]  /*02e0*/  CS2R R4, SR_CLOCKLO ;  /* 0x0000000000047805 */ /* 0x002fcc0000015000 */
[----:B------:R-:W-:-:S05]  /*02f0*/  IADD3 R4, P0, PT, -R6, R4, RZ ;  /* 0x0000000406047210 */ /* 0x000fca0007f1e1ff */
[----:B------:R-:W-:Y:S02]  /*0300*/  IMAD.X R5, R5, 0x1, ~R7, P0 ;  /* 0x0000000105057824 */ /* 0x000fe400000e0e07 */
[----:B0-----:R-:W-:-:S04]  /*0310*/  IMAD.WIDE R6, R0, 0x8, R10 ;  /* 0x0000000800067825 */ /* 0x001fc800078e020a */
[----:B------:R-:W0:Y:S02]  /*0320*/  I2F.F64.S64 R4, R4 ;  /* 0x0000000400047312 */ /* 0x000e240000301c00 */
[----:B0-----:R0:W-:Y:S02]  /*0330*/  STG.E.64 desc[UR6][R6.64], R4 ;  /* 0x0000000406007986 */ /* 0x0011e4000c101b06 */
[----:B0-----:R-:W-:Y:S02]  /*0340*/  CS2R R4, SR_CLOCKLO ;  /* 0x0000000000047805 */ /* 0x001fe40000015000 */
[----:B------:R-:W2:Y:S02]  /*0350*/  LDG.E R6, desc[UR6][R2.64] ;  /* 0x0000000602067981 */ /* 0x000ea4000c1e1900 */
[----:B--2---:R-:W-:-:S05]  /*0360*/  FADD R7, R6, 1 ;  /* 0x3f80000006077421 */ /* 0x004fca0000000000 */
[----:B------:R0:W-:Y:S02]  /*0370*/  STG.E desc[UR6][R2.64], R7 ;  /* 0x0000000702007986 */ /* 0x0001e4000c101906 */
[----:B0-----:R-:W-:Y:S01]  /*0380*/  CS2R R6, SR_CLOCKLO ;  /* 0x0000000000067805 */ /* 0x001fe20000015000 */
        /* <DEDUP_REMOVED lines=8> */
[----:B------:R-:W2:Y:S02]  /*0410*/  LDG.E R6, desc[UR6][R2.64] ;  /* 0x0000000602067981 */ /* 0x000ea4000c1e1900 */
[----:B--2---:R-:W-:-:S05]  /*0420*/  FADD R7, R6, 1 ;  /* 0x3f80000006077421 */ /* 0x004fca0000000000 */
[----:B------:R1:W-:Y:S02]  /*0430*/  STG.E desc[UR6][R2.64], R7 ;  /* 0x0000000702007986 */ /* 0x0003e4000c101906 */
[----:B-1----:R-:W-:-:S06]  /*0440*/  CS2R R2, SR_CLOCKLO ;  /* 0x0000000000027805 */ /* 0x002fcc0000015000 */
[----:B------:R-:W-:-:S05]  /*0450*/  IADD3 R2, P0, PT, -R4, R2, RZ ;  /* 0x0000000204027210 */ /* 0x000fca0007f1e1ff */
[----:B------:R-:W-:Y:S02]  /*0460*/  IMAD.X R3, R3, 0x1, ~R5, P0 ;  /* 0x0000000103037824 */ /* 0x000fe400000e0e05 */
[----:B0-----:R-:W-:-:S04]  /*0470*/  IMAD.WIDE R4, R0, 0x8, R8 ;  /* 0x0000000800047825 */ /* 0x001fc800078e0208 */
[----:B------:R-:W0:Y:S02]  /*0480*/  I2F.F64.S64 R2, R2 ;  /* 0x0000000200027312 */ /* 0x000e240000301c00 */
[----:B0-----:R-:W-:Y:S01]  /*0490*/  STG.E.64 desc[UR6][R4.64], R2 ;  /* 0x0000000204007986 */ /* 0x001fe2000c101b06 */
[----:B------:R-:W-:Y:S05]  /*04a0*/  EXIT ;  /* 0x000000000000794d */ /* 0x000fea0003800000 */
.L_x_0:
[----:B------:R-:W-:-:S00]  /*04b0*/  BRA `(.L_x_0) ;  /* 0xfffffffc00fc7947 */ /* 0x000fc0000383ffff */
[----:B------:R-:W-:-:S00]  /*04c0*/  NOP ;  /* 0x0000000000007918 */ /* 0x000fc00000000000 */
        /* <DEDUP_REMOVED lines=11> */
.L_x_1:


//--------------------- .nv.shared._Z9cudaClockPfPdS_S0_S_S0_i --------------------------
	.section	.nv.shared._Z9cudaClockPfPdS_S0_S_S0_i,"aw",@nobits
	.sectionflags	@""
	.align	4
.nv.shared._Z9cudaClockPfPdS_S0_S_S0_i:
	.zero		1056


//--------------------- .nv.shared.reserved.0     --------------------------
	.section	.nv.shared.reserved.0,"aw",@nobits
	.weak		__nv_reservedSMEM_offset_0_alias
	.size		__nv_reservedSMEM_offset_0_alias, 0, 64
	.other		__nv_reservedSMEM_offset_0_alias,@"STO_CUDA_RESERVED_SHARED STV_DEFAULT"
__nv_reservedSMEM_offset_0_alias:
	.zero		0
	.zero		64


//--------------------- .nv.global                --------------------------
	.section	.nv.global,"aw",@nobits
	.align	4
.nv.global:
	.type		globalMemoryThread,@object
	.size		globalMemoryThread,(.L_0 - globalMemoryThread)
globalMemoryThread:
	.zero		32
.L_0:


//--------------------- .nv.constant0._Z9cudaClockPfPdS_S0_S_S0_i --------------------------
	.section	.nv.constant0._Z9cudaClockPfPdS_S0_S_S0_i,"a",@progbits
	.sectionflags	@""
	.align	4
.nv.constant0._Z9cudaClockPfPdS_S0_S_S0_i:
	.zero		948


//--------------------- SYMBOLS --------------------------

	.type		.nv.reservedSmem.offset0,@object
	.size		.nv.reservedSmem.offset0,0x4
	.type		.nv.reservedSmem.cap,@object
	.size		.nv.reservedSmem.cap,0x4
